//
// Generated by NVIDIA NVVM Compiler
//
// Compiler Build ID: CL-36424714
// Cuda compilation tools, release 13.0, V13.0.88
// Based on NVVM 20.0.0
//

.version 9.0
.target sm_100
.address_size 64

	// .globl	_Z18dotproduct_kernel2PdPKdS1_li
// _ZZ18dotproduct_kernel2PdPKdS1_liE4smem has been demoted

.visible .entry _Z18dotproduct_kernel2PdPKdS1_li(
	.param .u64 .ptr .align 1 _Z18dotproduct_kernel2PdPKdS1_li_param_0,
	.param .u64 .ptr .align 1 _Z18dotproduct_kernel2PdPKdS1_li_param_1,
	.param .u64 .ptr .align 1 _Z18dotproduct_kernel2PdPKdS1_li_param_2,
	.param .u64 _Z18dotproduct_kernel2PdPKdS1_li_param_3,
	.param .u32 _Z18dotproduct_kernel2PdPKdS1_li_param_4
)
{
	.reg .pred 	%p<13>;
	.reg .b32 	%r<9>;
	.reg .b64 	%rd<16>;
	.reg .b64 	%fd<38>;
	// demoted variable
	.shared .align 8 .b8 _ZZ18dotproduct_kernel2PdPKdS1_liE4smem[8192];
	ld.param.u64 	%rd3, [_Z18dotproduct_kernel2PdPKdS1_li_param_0];
	ld.param.u64 	%rd6, [_Z18dotproduct_kernel2PdPKdS1_li_param_1];
	ld.param.u64 	%rd4, [_Z18dotproduct_kernel2PdPKdS1_li_param_2];
	ld.param.u64 	%rd5, [_Z18dotproduct_kernel2PdPKdS1_li_param_3];
	ld.param.u32 	%r4, [_Z18dotproduct_kernel2PdPKdS1_li_param_4];
	cvta.to.global.u64 	%rd1, %rd6;
	mov.u32 	%r1, %ctaid.x;
	mov.u32 	%r5, %ntid.x;
	mov.u32 	%r2, %tid.x;
	mad.lo.s32 	%r6, %r1, %r5, %r2;
	cvt.s64.s32 	%rd2, %r6;
	setp.le.s64 	%p1, %rd5, %rd2;
	setp.ne.s32 	%p2, %r4, 1;
	or.pred  	%p3, %p1, %p2;
	@%p3 bra 	$L__BB0_2;
	cvta.to.global.u64 	%rd9, %rd4;
	shl.b64 	%rd10, %rd2, 3;
	add.s64 	%rd11, %rd1, %rd10;
	ld.global.f64 	%fd5, [%rd11];
	add.s64 	%rd12, %rd9, %rd10;
	ld.global.f64 	%fd6, [%rd12];
	mul.f64 	%fd37, %fd5, %fd6;
	bra.uni 	$L__BB0_4;
$L__BB0_2:
	setp.le.s64 	%p4, %rd5, %rd2;
	setp.ne.s32 	%p5, %r4, 0;
	mov.f64 	%fd37, 0d0000000000000000;
	or.pred  	%p6, %p4, %p5;
	@%p6 bra 	$L__BB0_4;
	shl.b64 	%rd7, %rd2, 3;
	add.s64 	%rd8, %rd1, %rd7;
	ld.global.f64 	%fd37, [%rd8];
$L__BB0_4:
	shl.b32 	%r7, %r2, 3;
	mov.u32 	%r8, _ZZ18dotproduct_kernel2PdPKdS1_liE4smem;
	add.s32 	%r3, %r8, %r7;
	st.shared.f64 	[%r3], %fd37;
	bar.sync 	0;
	setp.gt.u32 	%p7, %r2, 511;
	@%p7 bra 	$L__BB0_6;
	ld.shared.f64 	%fd7, [%r3+4096];
	ld.shared.f64 	%fd8, [%r3];
	add.f64 	%fd9, %fd7, %fd8;
	st.shared.f64 	[%r3], %fd9;
$L__BB0_6:
	bar.sync 	0;
	setp.gt.u32 	%p8, %r2, 255;
	@%p8 bra 	$L__BB0_8;
	ld.shared.f64 	%fd10, [%r3+2048];
	ld.shared.f64 	%fd11, [%r3];
	add.f64 	%fd12, %fd10, %fd11;
	st.shared.f64 	[%r3], %fd12;
$L__BB0_8:
	bar.sync 	0;
	setp.gt.u32 	%p9, %r2, 127;
	@%p9 bra 	$L__BB0_10;
	ld.shared.f64 	%fd13, [%r3+1024];
	ld.shared.f64 	%fd14, [%r3];
	add.f64 	%fd15, %fd13, %fd14;
	st.shared.f64 	[%r3], %fd15;
$L__BB0_10:
	bar.sync 	0;
	setp.gt.u32 	%p10, %r2, 63;
	@%p10 bra 	$L__BB0_12;
	ld.shared.f64 	%fd16, [%r3+512];
	ld.shared.f64 	%fd17, [%r3];
	add.f64 	%fd18, %fd16, %fd17;
	st.shared.f64 	[%r3], %fd18;
$L__BB0_12:
	bar.sync 	0;
	setp.gt.u32 	%p11, %r2, 31;
	@%p11 bra 	$L__BB0_15;
	ld.shared.f64 	%fd19, [%r3+256];
	ld.shared.f64 	%fd20, [%r3];
	add.f64 	%fd21, %fd19, %fd20;
	st.shared.f64 	[%r3], %fd21;
	bar.warp.sync 	-1;
	ld.shared.f64 	%fd22, [%r3+128];
	ld.shared.f64 	%fd23, [%r3];
	add.f64 	%fd24, %fd22, %fd23;
	st.shared.f64 	[%r3], %fd24;
	bar.warp.sync 	-1;
	ld.shared.f64 	%fd25, [%r3+64];
	ld.shared.f64 	%fd26, [%r3];
	add.f64 	%fd27, %fd25, %fd26;
	st.shared.f64 	[%r3], %fd27;
	bar.warp.sync 	-1;
	ld.shared.f64 	%fd28, [%r3+32];
	ld.shared.f64 	%fd29, [%r3];
	add.f64 	%fd30, %fd28, %fd29;
	st.shared.f64 	[%r3], %fd30;
	bar.warp.sync 	-1;
	ld.shared.f64 	%fd31, [%r3+16];
	ld.shared.f64 	%fd32, [%r3];
	add.f64 	%fd33, %fd31, %fd32;
	st.shared.f64 	[%r3], %fd33;
	bar.warp.sync 	-1;
	setp.ne.s32 	%p12, %r2, 0;
	@%p12 bra 	$L__BB0_15;
	ld.shared.f64 	%fd34, [_ZZ18dotproduct_kernel2PdPKdS1_liE4smem];
	ld.shared.f64 	%fd35, [_ZZ18dotproduct_kernel2PdPKdS1_liE4smem+8];
	add.f64 	%fd36, %fd34, %fd35;
	cvta.to.global.u64 	%rd13, %rd3;
	mul.wide.u32 	%rd14, %r1, 8;
	add.s64 	%rd15, %rd13, %rd14;
	st.global.f64 	[%rd15], %fd36;
$L__BB0_15:
	ret;

}


// ===== COMPILED SASS (sm_100) =====

	.target	sm_100

	.elftype	@"ET_EXEC"


//--------------------- .note.nv.tkinfo           --------------------------
	.section	.note.nv.tkinfo,"",@"SHT_NOTE"
	.sectionflags	@"SHF_NOTE_NV_TKINFO"
	.tkinfo
        /*0018*/ 	.word	0x00000002
        /*0030*/ 	.string	""
        /*0030*/ 	.string	"ptxas"
        /*0030*/ 	.string	"Cuda compilation tools, release 13.0, V13.0.88"
        /*0030*/ 	.string	"Build cuda_13.0.r13.0/compiler.36424714_0"
        /*0030*/ 	.string	"-arch sm_100 -m 64 "



//--------------------- .note.nv.cuinfo           --------------------------
	.section	.note.nv.cuinfo,"",@"SHT_NOTE"
	.sectionflags	@"SHF_NOTE_NV_CUINFO"
        /*0018*/ 	.short	0x0002
        /*001a*/ 	.short	0x0064
        /*001c*/ 	.short	0x0082
	.zero		2


//--------------------- .nv.info                  --------------------------
	.section	.nv.info,"",@"SHT_CUDA_INFO"
	.align	4


	//----- nvinfo : EIATTR_REGCOUNT
	.align		4
        /*0000*/ 	.byte	0x04, 0x2f
        /*0002*/ 	.short	(.L_1 - .L_0)
	.align		4
.L_0:
        /*0004*/ 	.word	index@(_Z18dotproduct_kernel2PdPKdS1_li)
        /*0008*/ 	.word	0x0000000e


	//----- nvinfo : EIATTR_FRAME_SIZE
	.align		4
.L_1:
        /*000c*/ 	.byte	0x04, 0x11
        /*000e*/ 	.short	(.L_3 - .L_2)
	.align		4
.L_2:
        /*0010*/ 	.word	index@(_Z18dotproduct_kernel2PdPKdS1_li)
        /*0014*/ 	.word	0x00000000


	//----- nvinfo : EIATTR_MIN_STACK_SIZE
	.align		4
.L_3:
        /*0018*/ 	.byte	0x04, 0x12
        /*001a*/ 	.short	(.L_5 - .L_4)
	.align		4
.L_4:
        /*001c*/ 	.word	index@(_Z18dotproduct_kernel2PdPKdS1_li)
        /*0020*/ 	.word	0x00000000
.L_5:


//--------------------- .nv.compat                --------------------------
	.section	.nv.compat,"",@"SHT_CUDA_COMPAT_INFO"
	.align	4
        /*0000*/ 	.byte	0x02, 0x09, 0x00, 0x00, 0x02, 0x02, 0x01, 0x00, 0x02, 0x05, 0x05, 0x00, 0x03, 0x07, 0x01, 0x01
        /*0010*/ 	.byte	0x02, 0x03, 0x00, 0x00, 0x02, 0x06, 0x01, 0x00, 0x04, 0x0b, 0x08, 0x00, 0x01, 0x00, 0x00, 0x00
        /*0020*/ 	.byte	0x00, 0x00, 0x00, 0x00


//--------------------- .nv.info._Z18dotproduct_kernel2PdPKdS1_li --------------------------
	.section	.nv.info._Z18dotproduct_kernel2PdPKdS1_li,"",@"SHT_CUDA_INFO"
	.sectionflags	@""
	.align	4


	//----- nvinfo : EIATTR_CUDA_API_VERSION
	.align		4
        /*0000*/ 	.byte	0x04, 0x37
        /*0002*/ 	.short	(.L_7 - .L_6)
.L_6:
        /*0004*/ 	.word	0x00000082


	//----- nvinfo : EIATTR_KPARAM_INFO
	.align		4
.L_7:
        /*0008*/ 	.byte	0x04, 0x17
        /*000a*/ 	.short	(.L_9 - .L_8)
.L_8:
        /*000c*/ 	.word	0x00000000
        /*0010*/ 	.short	0x0004
        /*0012*/ 	.short	0x0020
        /*0014*/ 	.byte	0x00, 0xf0, 0x11, 0x00


	//----- nvinfo : EIATTR_KPARAM_INFO
	.align		4
.L_9:
        /*0018*/ 	.byte	0x04, 0x17
        /*001a*/ 	.short	(.L_11 - .L_10)
.L_10:
        /*001c*/ 	.word	0x00000000
        /*0020*/ 	.short	0x0003
        /*0022*/ 	.short	0x0018
        /*0024*/ 	.byte	0x00, 0xf0, 0x21, 0x00


	//----- nvinfo : EIATTR_KPARAM_INFO
	.align		4
.L_11:
        /*0028*/ 	.byte	0x04, 0x17
        /*002a*/ 	.short	(.L_13 - .L_12)
.L_12:
        /*002c*/ 	.word	0x00000000
        /*0030*/ 	.short	0x0002
        /*0032*/ 	.short	0x0010
        /*0034*/ 	.byte	0x00, 0xf5, 0x21, 0x00


	//----- nvinfo : EIATTR_KPARAM_INFO
	.align		4
.L_13:
        /*0038*/ 	.byte	0x04, 0x17
        /*003a*/ 	.short	(.L_15 - .L_14)
.L_14:
        /*003c*/ 	.word	0x00000000
        /*0040*/ 	.short	0x0001
        /*0042*/ 	.short	0x0008
        /*0044*/ 	.byte	0x00, 0xf5, 0x21, 0x00


	//----- nvinfo : EIATTR_KPARAM_INFO
	.align		4
.L_15:
        /*0048*/ 	.byte	0x04, 0x17
        /*004a*/ 	.short	(.L_17 - .L_16)
.L_16:
        /*004c*/ 	.word	0x00000000
        /*0050*/ 	.short	0x0000
        /*0052*/ 	.short	0x0000
        /*0054*/ 	.byte	0x00, 0xf5, 0x21, 0x00


	//----- nvinfo : EIATTR_SPARSE_MMA_MASK
	.align		4
.L_17:
        /*0058*/ 	.byte	0x03, 0x50
        /*005a*/ 	.short	0x0000


	//----- nvinfo : EIATTR_MAXREG_COUNT
	.align		4
        /*005c*/ 	.byte	0x03, 0x1b
        /*005e*/ 	.short	0x00ff


	//----- nvinfo : EIATTR_NUM_BARRIERS
	.align		4
        /*0060*/ 	.byte	0x02, 0x4c
        /*0062*/ 	.byte	0x01
	.zero		1


	//----- nvinfo : EIATTR_MERCURY_ISA_VERSION
	.align		4
        /*0064*/ 	.byte	0x03, 0x5f
        /*0066*/ 	.short	0x0101


	//----- nvinfo : EIATTR_COOP_GROUP_MASK_REGIDS
	.align		4
        /*0068*/ 	.byte	0x04, 0x29
        /*006a*/ 	.short	(.L_19 - .L_18)


	//   ....[0]....
.L_18:
        /*006c*/ 	.word	0xffffffff


	//   ....[1]....
        /*0070*/ 	.word	0xffffffff


	//   ....[2]....
        /*0074*/ 	.word	0xffffffff


	//   ....[3]....
        /*0078*/ 	.word	0xffffffff


	//   ....[4]....
        /*007c*/ 	.word	0xffffffff


	//----- nvinfo : EIATTR_COOP_GROUP_INSTR_OFFSETS
	.align		4
.L_19:
        /*0080*/ 	.byte	0x04, 0x28
        /*0082*/ 	.short	(.L_21 - .L_20)


	//   ....[0]....
.L_20:
        /*0084*/ 	.word	0x00000480


	//   ....[1]....
        /*0088*/ 	.word	0x000004d0


	//   ....[2]....
        /*008c*/ 	.word	0x00000520


	//   ....[3]....
        /*0090*/ 	.word	0x00000570


	//   ....[4]....
        /*0094*/ 	.word	0x000005c0


	//----- nvinfo : EIATTR_VRC_CTA_INIT_COUNT
	.align		4
.L_21:
        /*0098*/ 	.byte	0x02, 0x4a
	.zero		1
	.zero		1


	//----- nvinfo : EIATTR_EXIT_INSTR_OFFSETS
	.align		4
        /*009c*/ 	.byte	0x04, 0x1c
        /*009e*/ 	.short	(.L_23 - .L_22)


	//   ....[0]....
.L_22:
        /*00a0*/ 	.word	0x00000420


	//   ....[1]....
        /*00a4*/ 	.word	0x000005d0


	//   ....[2]....
        /*00a8*/ 	.word	0x00000630


	//----- nvinfo : EIATTR_CRS_STACK_SIZE
	.align		4
.L_23:
        /*00ac*/ 	.byte	0x04, 0x1e
        /*00ae*/ 	.short	(.L_25 - .L_24)
.L_24:
        /*00b0*/ 	.word	0x00000000


	//----- nvinfo : EIATTR_CBANK_PARAM_SIZE
	.align		4
.L_25:
        /*00b4*/ 	.byte	0x03, 0x19
        /*00b6*/ 	.short	0x0024


	//----- nvinfo : EIATTR_PARAM_CBANK
	.align		4
        /*00b8*/ 	.byte	0x04, 0x0a
        /*00ba*/ 	.short	(.L_27 - .L_26)
	.align		4
.L_26:
        /*00bc*/ 	.word	index@(.nv.constant0._Z18dotproduct_kernel2PdPKdS1_li)
        /*00c0*/ 	.short	0x0380
        /*00c2*/ 	.short	0x0024


	//----- nvinfo : EIATTR_SW_WAR
	.align		4
.L_27:
        /*00c4*/ 	.byte	0x04, 0x36
        /*00c6*/ 	.short	(.L_29 - .L_28)
.L_28:
        /*00c8*/ 	.word	0x00000008
.L_29:


//--------------------- .nv.callgraph             --------------------------
	.section	.nv.callgraph,"",@"SHT_CUDA_CALLGRAPH"
	.align	4
	.sectionentsize	8
	.align		4
        /*0000*/ 	.word	0x00000000
	.align		4
        /*0004*/ 	.word	0xffffffff
	.align		4
        /*0008*/ 	.word	0x00000000
	.align		4
        /*000c*/ 	.word	0xfffffffe
	.align		4
        /*0010*/ 	.word	0x00000000
	.align		4
        /*0014*/ 	.word	0xfffffffd
	.align		4
        /*0018*/ 	.word	0x00000000
	.align		4
        /*001c*/ 	.word	0xfffffffc


//--------------------- .text._Z18dotproduct_kernel2PdPKdS1_li --------------------------
	.section	.text._Z18dotproduct_kernel2PdPKdS1_li,"ax",@progbits
	.align	128
        .global         _Z18dotproduct_kernel2PdPKdS1_li
        .type           _Z18dotproduct_kernel2PdPKdS1_li,@function
        .size           _Z18dotproduct_kernel2PdPKdS1_li,(.L_x_4 - _Z18dotproduct_kernel2PdPKdS1_li)
        .other          _Z18dotproduct_kernel2PdPKdS1_li,@"STO_CUDA_ENTRY STV_DEFAULT"
_Z18dotproduct_kernel2PdPKdS1_li:
.text._Z18dotproduct_kernel2PdPKdS1_li:
[----:B------:R-:W-:Y:S01]  /*0000*/  LDC R1, c[0x0][0x37c] ;  /* 0x0000df00ff017b82 */ /* 0x000fe20000000800 */
[----:B------:R-:W0:Y:S07]  /*0010*/  S2R R0, SR_CTAID.X ;  /* 0x0000000000007919 */ /* 0x000e2e0000002500 */
[----:B------:R-:W1:Y:S01]  /*0020*/  LDC R4, c[0x0][0x3a0] ;  /* 0x0000e800ff047b82 */ /* 0x000e620000000800 */
[----:B------:R-:W0:Y:S01]  /*0030*/  LDCU UR4, c[0x0][0x360] ;  /* 0x00006c00ff0477ac */ /* 0x000e220008000800 */
[----:B------:R-:W-:Y:S01]  /*0040*/  BSSY.RECONVERGENT B0, `(.L_x_0) ;  /* 0x000001e000007945 */ /* 0x000fe20003800200 */
[----:B------:R-:W0:Y:S01]  /*0050*/  S2R R3, SR_TID.X ;  /* 0x0000000000037919 */ /* 0x000e220000002100 */
[----:B------:R-:W2:Y:S01]  /*0060*/  LDCU.64 UR8, c[0x0][0x398] ;  /* 0x00007300ff0877ac */ /* 0x000ea20008000a00 */
[----:B------:R-:W3:Y:S01]  /*0070*/  LDCU.64 UR6, c[0x0][0x358] ;  /* 0x00006b00ff0677ac */ /* 0x000ee20008000a00 */
[----:B-1----:R-:W-:Y:S01]  /*0080*/  ISETP.NE.AND P1, PT, R4, 0x1, PT ;  /* 0x000000010400780c */ /* 0x002fe20003f25270 */
[----:B0-----:R-:W-:-:S05]  /*0090*/  IMAD R2, R0, UR4, R3 ;  /* 0x0000000400027c24 */ /* 0x001fca000f8e0203 */
[----:B--2---:R-:W-:Y:S02]  /*00a0*/  ISETP.GE.U32.AND P0, PT, R2, UR8, PT ;  /* 0x0000000802007c0c */ /* 0x004fe4000bf06070 */
[----:B------:R-:W-:-:S04]  /*00b0*/  SHF.R.S32.HI R7, RZ, 0x1f, R2 ;  /* 0x0000001fff077819 */ /* 0x000fc80000011402 */
[----:B------:R-:W-:-:S13]  /*00c0*/  ISETP.GE.OR.EX P1, PT, R7, UR9, P1, P0 ;  /* 0x0000000907007c0c */ /* 0x000fda0008f26700 */
[----:B---3--:R-:W-:Y:S05]  /*00d0*/  @P1 BRA `(.L_x_1) ;  /* 0x0000000000301947 */ /* 0x008fea0003800000 */
[----:B------:R-:W0:Y:S01]  /*00e0*/  LDCU.64 UR4, c[0x0][0x388] ;  /* 0x00007100ff0477ac */ /* 0x000e220008000a00 */
[C---:B------:R-:W-:Y:S01]  /*00f0*/  IMAD.SHL.U32 R6, R2.reuse, 0x8, RZ ;  /* 0x0000000802067824 */ /* 0x040fe200078e00ff */
[----:B------:R-:W-:Y:S01]  /*0100*/  SHF.L.U64.HI R2, R2, 0x3, R7 ;  /* 0x0000000302027819 */ /* 0x000fe20000010207 */
[----:B------:R-:W1:Y:S03]  /*0110*/  LDCU.64 UR10, c[0x0][0x390] ;  /* 0x00007200ff0a77ac */ /* 0x000e660008000a00 */
[C---:B0-----:R-:W-:Y:S02]  /*0120*/  IADD3 R8, P0, PT, R6.reuse, UR4, RZ ;  /* 0x0000000406087c10 */ /* 0x041fe4000ff1e0ff */
[----:B-1----:R-:W-:Y:S02]  /*0130*/  IADD3 R6, P1, PT, R6, UR10, RZ ;  /* 0x0000000a06067c10 */ /* 0x002fe4000ff3e0ff */
[----:B------:R-:W-:-:S02]  /*0140*/  IADD3.X R9, PT, PT, R2, UR5, RZ, P0, !PT ;  /* 0x0000000502097c10 */ /* 0x000fc400087fe4ff */
[----:B------:R-:W-:-:S03]  /*0150*/  IADD3.X R7, PT, PT, R2, UR11, RZ, P1, !PT ;  /* 0x0000000b02077c10 */ /* 0x000fc60008ffe4ff */
[----:B------:R-:W2:Y:S04]  /*0160*/  LDG.E.64 R4, desc[UR6][R8.64] ;  /* 0x0000000608047981 */ /* 0x000ea8000c1e1b00 */
[----:B------:R-:W2:Y:S02]  /*0170*/  LDG.E.64 R6, desc[UR6][R6.64] ;  /* 0x0000000606067981 */ /* 0x000ea4000c1e1b00 */
[----:B--2---:R-:W-:Y:S01]  /*0180*/  DMUL R4, R4, R6 ;  /* 0x0000000604047228 */ /* 0x004fe20000000000 */
[----:B------:R-:W-:Y:S10]  /*0190*/  BRA `(.L_x_2) ;  /* 0x0000000000207947 */ /* 0x000ff40003800000 */
.L_x_1:
[----:B------:R-:W-:Y:S02]  /*01a0*/  ISETP.NE.AND P1, PT, R4, RZ, PT ;  /* 0x000000ff0400720c */ /* 0x000fe40003f25270 */
[----:B------:R-:W-:Y:S02]  /*01b0*/  CS2R R4, SRZ ;  /* 0x0000000000047805 */ /* 0x000fe4000001ff00 */
[----:B------:R-:W-:-:S13]  /*01c0*/  ISETP.GE.OR.EX P1, PT, R7, UR9, P1, P0 ;  /* 0x0000000907007c0c */ /* 0x000fda0008f26700 */
[----:B------:R-:W-:Y:S05]  /*01d0*/  @P1 BRA `(.L_x_2) ;  /* 0x0000000000101947 */ /* 0x000fea0003800000 */
[----:B------:R-:W0:Y:S02]  /*01e0*/  LDCU.64 UR4, c[0x0][0x388] ;  /* 0x00007100ff0477ac */ /* 0x000e240008000a00 */
[----:B0-----:R-:W-:-:S04]  /*01f0*/  LEA R4, P0, R2, UR4, 0x3 ;  /* 0x0000000402047c11 */ /* 0x001fc8000f8018ff */
[----:B------:R-:W-:-:S06]  /*0200*/  LEA.HI.X R5, R2, UR5, R7, 0x3, P0 ;  /* 0x0000000502057c11 */ /* 0x000fcc00080f1c07 */
[----:B------:R-:W5:Y:S03]  /*0210*/  LDG.E.64 R4, desc[UR6][R4.64] ;  /* 0x0000000604047981 */ /* 0x000f66000c1e1b00 */
.L_x_2:
[----:B------:R-:W-:Y:S05]  /*0220*/  BSYNC.RECONVERGENT B0 ;  /* 0x0000000000007941 */ /* 0x000fea0003800200 */
.L_x_0:
[----:B------:R-:W0:Y:S01]  /*0230*/  S2UR UR5, SR_CgaCtaId ;  /* 0x00000000000579c3 */ /* 0x000e220000008800 */
[----:B------:R-:W-:Y:S01]  /*0240*/  UMOV UR4, 0x400 ;  /* 0x0000040000047882 */ /* 0x000fe20000000000 */
[C---:B------:R-:W-:Y:S02]  /*0250*/  ISETP.GT.U32.AND P0, PT, R3.reuse, 0x1ff, PT ;  /* 0x000001ff0300780c */ /* 0x040fe40003f04070 */
[----:B------:R-:W-:Y:S01]  /*0260*/  ISETP.GT.U32.AND P1, PT, R3, 0xff, PT ;  /* 0x000000ff0300780c */ /* 0x000fe20003f24070 */
[----:B0-----:R-:W-:-:S06]  /*0270*/  ULEA UR4, UR5, UR4, 0x18 ;  /* 0x0000000405047291 */ /* 0x001fcc000f8ec0ff */
[----:B------:R-:W-:-:S05]  /*0280*/  LEA R2, R3, UR4, 0x3 ;  /* 0x0000000403027c11 */ /* 0x000fca000f8e18ff */
[----:B-----5:R-:W-:Y:S01]  /*0290*/  STS.64 [R2], R4 ;  /* 0x0000000402007388 */ /* 0x020fe20000000a00 */
[----:B------:R-:W-:Y:S06]  /*02a0*/  BAR.SYNC.DEFER_BLOCKING 0x0 ;  /* 0x0000000000007b1d */ /* 0x000fec0000010000 */
[----:B------:R-:W-:Y:S04]  /*02b0*/  @!P0 LDS.64 R6, [R2+0x1000] ;  /* 0x0010000002068984 */ /* 0x000fe80000000a00 */
[----:B------:R-:W0:Y:S02]  /*02c0*/  @!P0 LDS.64 R8, [R2] ;  /* 0x0000000002088984 */ /* 0x000e240000000a00 */
[----:B0-----:R-:W-:-:S07]  /*02d0*/  @!P0 DADD R6, R6, R8 ;  /* 0x0000000006068229 */ /* 0x001fce0000000008 */
[----:B------:R-:W-:Y:S01]  /*02e0*/  @!P0 STS.64 [R2], R6 ;  /* 0x0000000602008388 */ /* 0x000fe20000000a00 */
[----:B------:R-:W-:Y:S01]  /*02f0*/  BAR.SYNC.DEFER_BLOCKING 0x0 ;  /* 0x0000000000007b1d */ /* 0x000fe20000010000 */
[----:B------:R-:W-:-:S05]  /*0300*/  ISETP.GT.U32.AND P0, PT, R3, 0x7f, PT ;  /* 0x0000007f0300780c */ /* 0x000fca0003f04070 */
        /* <DEDUP_REMOVED lines=15> */
[----:B------:R0:W-:Y:S01]  /*0400*/  @!P1 STS.64 [R2], R6 ;  /* 0x0000000602009388 */ /* 0x0001e20000000a00 */
[----:B------:R-:W-:Y:S06]  /*0410*/  BAR.SYNC.DEFER_BLOCKING 0x0 ;  /* 0x0000000000007b1d */ /* 0x000fec0000010000 */
[----:B------:R-:W-:Y:S05]  /*0420*/  @P0 EXIT ;  /* 0x000000000000094d */ /* 0x000fea0003800000 */
[----:B------:R-:W-:Y:S01]  /*0430*/  LDS.64 R4, [R2+0x100] ;  /* 0x0001000002047984 */ /* 0x000fe20000000a00 */
[----:B------:R-:W-:-:S03]  /*0440*/  ISETP.NE.AND P0, PT, R3, RZ, PT ;  /* 0x000000ff0300720c */ /* 0x000fc60003f05270 */
[----:B0-----:R-:W0:Y:S02]  /*0450*/  LDS.64 R6, [R2] ;  /* 0x0000000002067984 */ /* 0x001e240000000a00 */
[----:B0-----:R-:W-:-:S07]  /*0460*/  DADD R4, R4, R6 ;  /* 0x0000000004047229 */ /* 0x001fce0000000006 */
[----:B------:R-:W-:Y:S01]  /*0470*/  STS.64 [R2], R4 ;  /* 0x0000000402007388 */ /* 0x000fe20000000a00 */
[----:B------:R-:W-:-:S03]  /*0480*/  NOP ;  /* 0x0000000000007918 */ /* 0x000fc60000000000 */
[----:B------:R-:W-:Y:S04]  /*0490*/  LDS.64 R6, [R2+0x80] ;  /* 0x0000800002067984 */ /* 0x000fe80000000a00 */
[----:B------:R-:W0:Y:S02]  /*04a0*/  LDS.64 R8, [R2] ;  /* 0x0000000002087984 */ /* 0x000e240000000a00 */
        /* <DEDUP_REMOVED lines=16> */
[----:B------:R0:W-:Y:S01]  /*05b0*/  STS.64 [R2], R6 ;  /* 0x0000000602007388 */ /* 0x0001e20000000a00 */
[----:B------:R-:W-:Y:S01]  /*05c0*/  NOP ;  /* 0x0000000000007918 */ /* 0x000fe20000000000 */
[----:B------:R-:W-:Y:S05]  /*05d0*/  @P0 EXIT ;  /* 0x000000000000094d */ /* 0x000fea0003800000 */
[----:B0-----:R-:W0:Y:S01]  /*05e0*/  LDS.128 R4, [UR4] ;  /* 0x00000004ff047984 */ /* 0x001e220008000c00 */
[----:B------:R-:W1:Y:S02]  /*05f0*/  LDC.64 R2, c[0x0][0x380] ;  /* 0x0000e000ff027b82 */ /* 0x000e640000000a00 */
[----:B-1----:R-:W-:Y:S01]  /*0600*/  IMAD.WIDE.U32 R2, R0, 0x8, R2 ;  /* 0x0000000800027825 */ /* 0x002fe200078e0002 */
[----:B0-----:R-:W-:-:S07]  /*0610*/  DADD R4, R4, R6 ;  /* 0x0000000004047229 */ /* 0x001fce0000000006 */
[----:B------:R-:W-:Y:S01]  /*0620*/  STG.E.64 desc[UR6][R2.64], R4 ;  /* 0x0000000402007986 */ /* 0x000fe2000c101b06 */
[----:B------:R-:W-:Y:S05]  /*0630*/  EXIT ;  /* 0x000000000000794d */ /* 0x000fea0003800000 */
.L_x_3:
[----:B------:R-:W-:-:S00]  /*0640*/  BRA `(.L_x_3) ;  /* 0xfffffffc00fc7947 */ /* 0x000fc0000383ffff */
[----:B------:R-:W-:-:S00]  /*0650*/  NOP ;  /* 0x0000000000007918 */ /* 0x000fc00000000000 */
        /* <DEDUP_REMOVED lines=10> */
.L_x_4:


//--------------------- .nv.shared._Z18dotproduct_kernel2PdPKdS1_li --------------------------
	.section	.nv.shared._Z18dotproduct_kernel2PdPKdS1_li,"aw",@nobits
	.sectionflags	@""
	.align	8
.nv.shared._Z18dotproduct_kernel2PdPKdS1_li:
	.zero		9216


//--------------------- .nv.shared.reserved.0     --------------------------
	.section	.nv.shared.reserved.0,"aw",@nobits
	.weak		__nv_reservedSMEM_offset_0_alias
	.size		__nv_reservedSMEM_offset_0_alias, 0, 64
	.other		__nv_reservedSMEM_offset_0_alias,@"STO_CUDA_RESERVED_SHARED STV_DEFAULT"
__nv_reservedSMEM_offset_0_alias:
	.zero		0
	.zero		64


//--------------------- .nv.constant0._Z18dotproduct_kernel2PdPKdS1_li --------------------------
	.section	.nv.constant0._Z18dotproduct_kernel2PdPKdS1_li,"a",@progbits
	.sectionflags	@""
	.align	4
.nv.constant0._Z18dotproduct_kernel2PdPKdS1_li:
	.zero		932


//--------------------- SYMBOLS --------------------------

	.type		.nv.reservedSmem.offset0,@object
	.size		.nv.reservedSmem.offset0,0x4
	.type		.nv.reservedSmem.cap,@object
	.size		.nv.reservedSmem.cap,0x4
